//
// Generated by NVIDIA NVVM Compiler
//
// Compiler Build ID: CL-36424714
// Cuda compilation tools, release 13.0, V13.0.88
// Based on NVVM 20.0.0
//

.version 9.0
.target sm_100
.address_size 64

	// .globl	_Z28convolution_1D_tailed_kernelPiS_i
.const .align 4 .b8 d_M[20];
// _ZZ28convolution_1D_tailed_kernelPiS_iE4N_ds has been demoted

.visible .entry _Z28convolution_1D_tailed_kernelPiS_i(
	.param .u64 .ptr .align 1 _Z28convolution_1D_tailed_kernelPiS_i_param_0,
	.param .u64 .ptr .align 1 _Z28convolution_1D_tailed_kernelPiS_i_param_1,
	.param .u32 _Z28convolution_1D_tailed_kernelPiS_i_param_2
)
{
	.reg .pred 	%p<5>;
	.reg .b32 	%r<44>;
	.reg .b64 	%rd<13>;
	// demoted variable
	.shared .align 4 .b8 _ZZ28convolution_1D_tailed_kernelPiS_iE4N_ds[32];
	ld.param.u64 	%rd3, [_Z28convolution_1D_tailed_kernelPiS_i_param_0];
	ld.param.u64 	%rd2, [_Z28convolution_1D_tailed_kernelPiS_i_param_1];
	ld.param.u32 	%r11, [_Z28convolution_1D_tailed_kernelPiS_i_param_2];
	cvta.to.global.u64 	%rd1, %rd3;
	mov.u32 	%r12, %ctaid.x;
	mov.u32 	%r1, %ntid.x;
	mul.lo.s32 	%r13, %r12, %r1;
	mov.u32 	%r2, %tid.x;
	add.s32 	%r3, %r13, %r2;
	sub.s32 	%r14, %r13, %r1;
	add.s32 	%r4, %r14, %r2;
	add.s32 	%r15, %r1, -2;
	setp.lt.u32 	%p1, %r2, %r15;
	@%p1 bra 	$L__BB0_4;
	setp.lt.s32 	%p2, %r4, 0;
	mov.b32 	%r42, 0;
	@%p2 bra 	$L__BB0_3;
	mul.wide.u32 	%rd4, %r4, 4;
	add.s64 	%rd5, %rd1, %rd4;
	ld.global.u32 	%r42, [%rd5];
$L__BB0_3:
	sub.s32 	%r17, %r2, %r1;
	shl.b32 	%r18, %r17, 2;
	mov.u32 	%r19, _ZZ28convolution_1D_tailed_kernelPiS_iE4N_ds;
	add.s32 	%r20, %r19, %r18;
	st.shared.u32 	[%r20+8], %r42;
$L__BB0_4:
	mul.wide.u32 	%rd6, %r3, 4;
	add.s64 	%rd7, %rd1, %rd6;
	ld.global.u32 	%r21, [%rd7];
	shl.b32 	%r22, %r2, 2;
	mov.u32 	%r23, _ZZ28convolution_1D_tailed_kernelPiS_iE4N_ds;
	add.s32 	%r7, %r23, %r22;
	st.shared.u32 	[%r7+8], %r21;
	add.s32 	%r8, %r3, %r1;
	setp.gt.u32 	%p3, %r2, 1;
	@%p3 bra 	$L__BB0_8;
	setp.ge.s32 	%p4, %r8, %r11;
	mov.b32 	%r43, 0;
	@%p4 bra 	$L__BB0_7;
	mul.wide.s32 	%rd8, %r8, 4;
	add.s64 	%rd9, %rd1, %rd8;
	ld.global.u32 	%r43, [%rd9];
$L__BB0_7:
	shl.b32 	%r25, %r1, 2;
	add.s32 	%r26, %r7, %r25;
	st.shared.u32 	[%r26+8], %r43;
$L__BB0_8:
	bar.sync 	0;
	ld.shared.u32 	%r27, [%r7];
	ld.const.u32 	%r28, [d_M];
	mul.lo.s32 	%r29, %r28, %r27;
	ld.shared.u32 	%r30, [%r7+4];
	ld.const.u32 	%r31, [d_M+4];
	mad.lo.s32 	%r32, %r31, %r30, %r29;
	ld.shared.u32 	%r33, [%r7+8];
	ld.const.u32 	%r34, [d_M+8];
	mad.lo.s32 	%r35, %r34, %r33, %r32;
	ld.shared.u32 	%r36, [%r7+12];
	ld.const.u32 	%r37, [d_M+12];
	mad.lo.s32 	%r38, %r37, %r36, %r35;
	ld.shared.u32 	%r39, [%r7+16];
	ld.const.u32 	%r40, [d_M+16];
	mad.lo.s32 	%r41, %r40, %r39, %r38;
	cvta.to.global.u64 	%rd10, %rd2;
	mul.wide.s32 	%rd11, %r3, 4;
	add.s64 	%rd12, %rd10, %rd11;
	st.global.u32 	[%rd12], %r41;
	ret;

}


// ===== COMPILED SASS (sm_100) =====

	.target	sm_100

	.elftype	@"ET_EXEC"


//--------------------- .note.nv.tkinfo           --------------------------
	.section	.note.nv.tkinfo,"",@"SHT_NOTE"
	.sectionflags	@"SHF_NOTE_NV_TKINFO"
	.tkinfo
        /*0018*/ 	.word	0x00000002
        /*0030*/ 	.string	""
        /*0030*/ 	.string	"ptxas"
        /*0030*/ 	.string	"Cuda compilation tools, release 13.0, V13.0.88"
        /*0030*/ 	.string	"Build cuda_13.0.r13.0/compiler.36424714_0"
        /*0030*/ 	.string	"-arch sm_100 -m 64 "



//--------------------- .note.nv.cuinfo           --------------------------
	.section	.note.nv.cuinfo,"",@"SHT_NOTE"
	.sectionflags	@"SHF_NOTE_NV_CUINFO"
        /*0018*/ 	.short	0x0002
        /*001a*/ 	.short	0x0064
        /*001c*/ 	.short	0x0082
	.zero		2


//--------------------- .nv.info                  --------------------------
	.section	.nv.info,"",@"SHT_CUDA_INFO"
	.align	4


	//----- nvinfo : EIATTR_REGCOUNT
	.align		4
        /*0000*/ 	.byte	0x04, 0x2f
        /*0002*/ 	.short	(.L_2 - .L_1)
	.align		4
.L_1:
        /*0004*/ 	.word	index@(_Z28convolution_1D_tailed_kernelPiS_i)
        /*0008*/ 	.word	0x00000012


	//----- nvinfo : EIATTR_FRAME_SIZE
	.align		4
.L_2:
        /*000c*/ 	.byte	0x04, 0x11
        /*000e*/ 	.short	(.L_4 - .L_3)
	.align		4
.L_3:
        /*0010*/ 	.word	index@(_Z28convolution_1D_tailed_kernelPiS_i)
        /*0014*/ 	.word	0x00000000


	//----- nvinfo : EIATTR_MIN_STACK_SIZE
	.align		4
.L_4:
        /*0018*/ 	.byte	0x04, 0x12
        /*001a*/ 	.short	(.L_6 - .L_5)
	.align		4
.L_5:
        /*001c*/ 	.word	index@(_Z28convolution_1D_tailed_kernelPiS_i)
        /*0020*/ 	.word	0x00000000
.L_6:


//--------------------- .nv.compat                --------------------------
	.section	.nv.compat,"",@"SHT_CUDA_COMPAT_INFO"
	.align	4
        /*0000*/ 	.byte	0x02, 0x09, 0x00, 0x00, 0x02, 0x02, 0x01, 0x00, 0x02, 0x05, 0x05, 0x00, 0x03, 0x07, 0x01, 0x01
        /*0010*/ 	.byte	0x02, 0x03, 0x00, 0x00, 0x02, 0x06, 0x01, 0x00, 0x04, 0x0b, 0x08, 0x00, 0x09, 0x00, 0x00, 0x00
        /*0020*/ 	.byte	0x00, 0x00, 0x00, 0x00


//--------------------- .nv.info._Z28convolution_1D_tailed_kernelPiS_i --------------------------
	.section	.nv.info._Z28convolution_1D_tailed_kernelPiS_i,"",@"SHT_CUDA_INFO"
	.sectionflags	@""
	.align	4


	//----- nvinfo : EIATTR_CUDA_API_VERSION
	.align		4
        /*0000*/ 	.byte	0x04, 0x37
        /*0002*/ 	.short	(.L_8 - .L_7)
.L_7:
        /*0004*/ 	.word	0x00000082


	//----- nvinfo : EIATTR_KPARAM_INFO
	.align		4
.L_8:
        /*0008*/ 	.byte	0x04, 0x17
        /*000a*/ 	.short	(.L_10 - .L_9)
.L_9:
        /*000c*/ 	.word	0x00000000
        /*0010*/ 	.short	0x0002
        /*0012*/ 	.short	0x0010
        /*0014*/ 	.byte	0x00, 0xf0, 0x11, 0x00


	//----- nvinfo : EIATTR_KPARAM_INFO
	.align		4
.L_10:
        /*0018*/ 	.byte	0x04, 0x17
        /*001a*/ 	.short	(.L_12 - .L_11)
.L_11:
        /*001c*/ 	.word	0x00000000
        /*0020*/ 	.short	0x0001
        /*0022*/ 	.short	0x0008
        /*0024*/ 	.byte	0x00, 0xf5, 0x21, 0x00


	//----- nvinfo : EIATTR_KPARAM_INFO
	.align		4
.L_12:
        /*0028*/ 	.byte	0x04, 0x17
        /*002a*/ 	.short	(.L_14 - .L_13)
.L_13:
        /*002c*/ 	.word	0x00000000
        /*0030*/ 	.short	0x0000
        /*0032*/ 	.short	0x0000
        /*0034*/ 	.byte	0x00, 0xf5, 0x21, 0x00


	//----- nvinfo : EIATTR_SPARSE_MMA_MASK
	.align		4
.L_14:
        /*0038*/ 	.byte	0x03, 0x50
        /*003a*/ 	.short	0x0000


	//----- nvinfo : EIATTR_MAXREG_COUNT
	.align		4
        /*003c*/ 	.byte	0x03, 0x1b
        /*003e*/ 	.short	0x00ff


	//----- nvinfo : EIATTR_NUM_BARRIERS
	.align		4
        /*0040*/ 	.byte	0x02, 0x4c
        /*0042*/ 	.byte	0x01
	.zero		1


	//----- nvinfo : EIATTR_MERCURY_ISA_VERSION
	.align		4
        /*0044*/ 	.byte	0x03, 0x5f
        /*0046*/ 	.short	0x0101


	//----- nvinfo : EIATTR_VRC_CTA_INIT_COUNT
	.align		4
        /*0048*/ 	.byte	0x02, 0x4a
	.zero		1
	.zero		1


	//----- nvinfo : EIATTR_EXIT_INSTR_OFFSETS
	.align		4
        /*004c*/ 	.byte	0x04, 0x1c
        /*004e*/ 	.short	(.L_16 - .L_15)


	//   ....[0]....
.L_15:
        /*0050*/ 	.word	0x000003f0


	//----- nvinfo : EIATTR_CRS_STACK_SIZE
	.align		4
.L_16:
        /*0054*/ 	.byte	0x04, 0x1e
        /*0056*/ 	.short	(.L_18 - .L_17)
.L_17:
        /*0058*/ 	.word	0x00000000


	//----- nvinfo : EIATTR_CBANK_PARAM_SIZE
	.align		4
.L_18:
        /*005c*/ 	.byte	0x03, 0x19
        /*005e*/ 	.short	0x0014


	//----- nvinfo : EIATTR_PARAM_CBANK
	.align		4
        /*0060*/ 	.byte	0x04, 0x0a
        /*0062*/ 	.short	(.L_20 - .L_19)
	.align		4
.L_19:
        /*0064*/ 	.word	index@(.nv.constant0._Z28convolution_1D_tailed_kernelPiS_i)
        /*0068*/ 	.short	0x0380
        /*006a*/ 	.short	0x0014


	//----- nvinfo : EIATTR_SW_WAR
	.align		4
.L_20:
        /*006c*/ 	.byte	0x04, 0x36
        /*006e*/ 	.short	(.L_22 - .L_21)
.L_21:
        /*0070*/ 	.word	0x00000008
.L_22:


//--------------------- .nv.callgraph             --------------------------
	.section	.nv.callgraph,"",@"SHT_CUDA_CALLGRAPH"
	.align	4
	.sectionentsize	8
	.align		4
        /*0000*/ 	.word	0x00000000
	.align		4
        /*0004*/ 	.word	0xffffffff
	.align		4
        /*0008*/ 	.word	0x00000000
	.align		4
        /*000c*/ 	.word	0xfffffffe
	.align		4
        /*0010*/ 	.word	0x00000000
	.align		4
        /*0014*/ 	.word	0xfffffffd
	.align		4
        /*0018*/ 	.word	0x00000000
	.align		4
        /*001c*/ 	.word	0xfffffffc


//--------------------- .nv.constant3             --------------------------
	.section	.nv.constant3,"a",@progbits
	.align	4
.nv.constant3:
	.type		d_M,@object
	.size		d_M,(.L_0 - d_M)
d_M:
	.zero		20
.L_0:


//--------------------- .text._Z28convolution_1D_tailed_kernelPiS_i --------------------------
	.section	.text._Z28convolution_1D_tailed_kernelPiS_i,"ax",@progbits
	.align	128
        .global         _Z28convolution_1D_tailed_kernelPiS_i
        .type           _Z28convolution_1D_tailed_kernelPiS_i,@function
        .size           _Z28convolution_1D_tailed_kernelPiS_i,(.L_x_7 - _Z28convolution_1D_tailed_kernelPiS_i)
        .other          _Z28convolution_1D_tailed_kernelPiS_i,@"STO_CUDA_ENTRY STV_DEFAULT"
_Z28convolution_1D_tailed_kernelPiS_i:
.text._Z28convolution_1D_tailed_kernelPiS_i:
[----:B------:R-:W-:Y:S01]  /*0000*/  LDC R1, c[0x0][0x37c] ;  /* 0x0000df00ff017b82 */ /* 0x000fe20000000800 */
[----:B------:R-:W0:Y:S07]  /*0010*/  S2R R11, SR_TID.X ;  /* 0x00000000000b7919 */ /* 0x000e2e0000002100 */
[----:B------:R-:W0:Y:S01]  /*0020*/  S2UR UR8, SR_CTAID.X ;  /* 0x00000000000879c3 */ /* 0x000e220000002500 */
[----:B------:R-:W1:Y:S07]  /*0030*/  LDCU.64 UR6, c[0x0][0x358] ;  /* 0x00006b00ff0677ac */ /* 0x000e6e0008000a00 */
[----:B------:R-:W0:Y:S08]  /*0040*/  LDC R10, c[0x0][0x360] ;  /* 0x0000d800ff0a7b82 */ /* 0x000e300000000800 */
[----:B------:R-:W2:Y:S01]  /*0050*/  LDC.64 R2, c[0x0][0x380] ;  /* 0x0000e000ff027b82 */ /* 0x000ea20000000a00 */
[----:B0-----:R-:W-:-:S04]  /*0060*/  IMAD R5, R10, UR8, R11 ;  /* 0x000000080a057c24 */ /* 0x001fc8000f8e020b */
[----:B--2---:R-:W-:-:S05]  /*0070*/  IMAD.WIDE.U32 R6, R5, 0x4, R2 ;  /* 0x0000000405067825 */ /* 0x004fca00078e0002 */
[----:B-1----:R0:W5:Y:S01]  /*0080*/  LDG.E R8, desc[UR6][R6.64] ;  /* 0x0000000606087981 */ /* 0x002162000c1e1900 */
[----:B------:R-:W-:Y:S01]  /*0090*/  IADD3 R0, PT, PT, R10, -0x2, RZ ;  /* 0xfffffffe0a007810 */ /* 0x000fe20007ffe0ff */
[----:B------:R-:W-:Y:S03]  /*00a0*/  BSSY.RECONVERGENT B0, `(.L_x_0) ;  /* 0x0000010000007945 */ /* 0x000fe60003800200 */
[----:B------:R-:W-:-:S13]  /*00b0*/  ISETP.GE.U32.AND P0, PT, R11, R0, PT ;  /* 0x000000000b00720c */ /* 0x000fda0003f06070 */
[----:B0-----:R-:W-:Y:S05]  /*00c0*/  @!P0 BRA `(.L_x_1) ;  /* 0x0000000000348947 */ /* 0x001fea0003800000 */
[----:B------:R-:W-:-:S05]  /*00d0*/  IMAD R0, R10, UR8, -R10 ;  /* 0x000000080a007c24 */ /* 0x000fca000f8e0a0a */
[----:B------:R-:W-:Y:S01]  /*00e0*/  IADD3 R9, PT, PT, R0, R11, RZ ;  /* 0x0000000b00097210 */ /* 0x000fe20007ffe0ff */
[----:B------:R-:W-:-:S03]  /*00f0*/  HFMA2 R0, -RZ, RZ, 0, 0 ;  /* 0x00000000ff007431 */ /* 0x000fc600000001ff */
[----:B------:R-:W-:-:S13]  /*0100*/  ISETP.GE.AND P0, PT, R9, RZ, PT ;  /* 0x000000ff0900720c */ /* 0x000fda0003f06270 */
[----:B------:R-:W0:Y:S02]  /*0110*/  @P0 LDC.64 R6, c[0x0][0x380] ;  /* 0x0000e000ff060b82 */ /* 0x000e240000000a00 */
[----:B0-----:R-:W-:-:S05]  /*0120*/  @P0 IMAD.WIDE.U32 R6, R9, 0x4, R6 ;  /* 0x0000000409060825 */ /* 0x001fca00078e0006 */
[----:B------:R-:W2:Y:S01]  /*0130*/  @P0 LDG.E R0, desc[UR6][R6.64] ;  /* 0x0000000606000981 */ /* 0x000ea2000c1e1900 */
[----:B------:R-:W0:Y:S01]  /*0140*/  S2UR UR5, SR_CgaCtaId ;  /* 0x00000000000579c3 */ /* 0x000e220000008800 */
[----:B------:R-:W-:Y:S01]  /*0150*/  UMOV UR4, 0x400 ;  /* 0x0000040000047882 */ /* 0x000fe20000000000 */
[----:B------:R-:W-:Y:S01]  /*0160*/  IADD3 R4, PT, PT, -R10, R11, RZ ;  /* 0x0000000b0a047210 */ /* 0x000fe20007ffe1ff */
[----:B0-----:R-:W-:-:S06]  /*0170*/  ULEA UR4, UR5, UR4, 0x18 ;  /* 0x0000000405047291 */ /* 0x001fcc000f8ec0ff */
[----:B------:R-:W-:-:S05]  /*0180*/  LEA R9, R4, UR4, 0x2 ;  /* 0x0000000404097c11 */ /* 0x000fca000f8e10ff */
[----:B--2---:R0:W-:Y:S02]  /*0190*/  STS [R9+0x8], R0 ;  /* 0x0000080009007388 */ /* 0x0041e40000000800 */
.L_x_1:
[----:B------:R-:W-:Y:S05]  /*01a0*/  BSYNC.RECONVERGENT B0 ;  /* 0x0000000000007941 */ /* 0x000fea0003800200 */
.L_x_0:
[----:B------:R-:W1:Y:S01]  /*01b0*/  S2UR UR5, SR_CgaCtaId ;  /* 0x00000000000579c3 */ /* 0x000e620000008800 */
[----:B------:R-:W-:Y:S01]  /*01c0*/  UMOV UR4, 0x400 ;  /* 0x0000040000047882 */ /* 0x000fe20000000000 */
[----:B------:R-:W-:Y:S01]  /*01d0*/  ISETP.GT.U32.AND P0, PT, R11, 0x1, PT ;  /* 0x000000010b00780c */ /* 0x000fe20003f04070 */
[----:B------:R-:W-:Y:S01]  /*01e0*/  BSSY.RECONVERGENT B0, `(.L_x_2) ;  /* 0x0000010000007945 */ /* 0x000fe20003800200 */
[----:B-1----:R-:W-:-:S06]  /*01f0*/  ULEA UR4, UR5, UR4, 0x18 ;  /* 0x0000000405047291 */ /* 0x002fcc000f8ec0ff */
[----:B------:R-:W-:-:S05]  /*0200*/  LEA R7, R11, UR4, 0x2 ;  /* 0x000000040b077c11 */ /* 0x000fca000f8e10ff */
[----:B-----5:R1:W-:Y:S01]  /*0210*/  STS [R7+0x8], R8 ;  /* 0x0000080807007388 */ /* 0x0203e20000000800 */
[----:B------:R-:W-:Y:S05]  /*0220*/  @P0 BRA `(.L_x_3) ;  /* 0x00000000002c0947 */ /* 0x000fea0003800000 */
[----:B------:R-:W2:Y:S01]  /*0230*/  LDCU UR4, c[0x0][0x390] ;  /* 0x00007200ff0477ac */ /* 0x000ea20008000800 */
[----:B0-----:R-:W-:Y:S01]  /*0240*/  IADD3 R9, PT, PT, R5, R10, RZ ;  /* 0x0000000a05097210 */ /* 0x001fe20007ffe0ff */
[----:B------:R-:W-:Y:S01]  /*0250*/  BSSY.RECONVERGENT B1, `(.L_x_4) ;  /* 0x0000007000017945 */ /* 0x000fe20003800200 */
[----:B------:R-:W-:Y:S02]  /*0260*/  LEA R11, R10, R7, 0x2 ;  /* 0x000000070a0b7211 */ /* 0x000fe400078e10ff */
[----:B------:R-:W-:Y:S02]  /*0270*/  MOV R0, RZ ;  /* 0x000000ff00007202 */ /* 0x000fe40000000f00 */
[----:B--2---:R-:W-:-:S13]  /*0280*/  ISETP.GE.AND P0, PT, R9, UR4, PT ;  /* 0x0000000409007c0c */ /* 0x004fda000bf06270 */
[----:B------:R-:W-:Y:S05]  /*0290*/  @P0 BRA `(.L_x_5) ;  /* 0x0000000000080947 */ /* 0x000fea0003800000 */
[----:B------:R-:W-:-:S05]  /*02a0*/  IMAD.WIDE R2, R9, 0x4, R2 ;  /* 0x0000000409027825 */ /* 0x000fca00078e0202 */
[----:B------:R0:W5:Y:S02]  /*02b0*/  LDG.E R0, desc[UR6][R2.64] ;  /* 0x0000000602007981 */ /* 0x000164000c1e1900 */
.L_x_5:
[----:B------:R-:W-:Y:S05]  /*02c0*/  BSYNC.RECONVERGENT B1 ;  /* 0x0000000000017941 */ /* 0x000fea0003800200 */
.L_x_4:
[----:B-----5:R2:W-:Y:S02]  /*02d0*/  STS [R11+0x8], R0 ;  /* 0x000008000b007388 */ /* 0x0205e40000000800 */
.L_x_3:
[----:B------:R-:W-:Y:S05]  /*02e0*/  BSYNC.RECONVERGENT B0 ;  /* 0x0000000000007941 */ /* 0x000fea0003800200 */
.L_x_2:
[----:B------:R-:W-:Y:S06]  /*02f0*/  BAR.SYNC.DEFER_BLOCKING 0x0 ;  /* 0x0000000000007b1d */ /* 0x000fec0000010000 */
[----:B------:R-:W3:Y:S02]  /*0300*/  LDCU.128 UR8, c[0x3][URZ] ;  /* 0x00c00000ff0877ac */ /* 0x000ee40008000c00 */
[----:B0-----:R-:W0:Y:S01]  /*0310*/  LDC.64 R2, c[0x0][0x388] ;  /* 0x0000e200ff027b82 */ /* 0x001e220000000a00 */
[----:B------:R-:W4:Y:S01]  /*0320*/  LDCU UR4, c[0x3][0x10] ;  /* 0x00c00200ff0477ac */ /* 0x000f220008000800 */
[----:B--2---:R-:W3:Y:S04]  /*0330*/  LDS R0, [R7] ;  /* 0x0000000007007984 */ /* 0x004ee80000000800 */
[----:B------:R-:W2:Y:S01]  /*0340*/  LDS R9, [R7+0x4] ;  /* 0x0000040007097984 */ /* 0x000ea20000000800 */
[----:B0-----:R-:W-:-:S03]  /*0350*/  IMAD.WIDE R2, R5, 0x4, R2 ;  /* 0x0000000405027825 */ /* 0x001fc600078e0202 */
[----:B------:R-:W0:Y:S04]  /*0360*/  LDS R11, [R7+0x8] ;  /* 0x00000800070b7984 */ /* 0x000e280000000800 */
[----:B------:R-:W5:Y:S04]  /*0370*/  LDS R13, [R7+0xc] ;  /* 0x00000c00070d7984 */ /* 0x000f680000000800 */
[----:B------:R-:W4:Y:S01]  /*0380*/  LDS R15, [R7+0x10] ;  /* 0x00001000070f7984 */ /* 0x000f220000000800 */
[----:B---3--:R-:W-:-:S04]  /*0390*/  IMAD R0, R0, UR8, RZ ;  /* 0x0000000800007c24 */ /* 0x008fc8000f8e02ff */
[----:B--2---:R-:W-:-:S04]  /*03a0*/  IMAD R0, R9, UR9, R0 ;  /* 0x0000000909007c24 */ /* 0x004fc8000f8e0200 */
[----:B0-----:R-:W-:-:S04]  /*03b0*/  IMAD R0, R11, UR10, R0 ;  /* 0x0000000a0b007c24 */ /* 0x001fc8000f8e0200 */
[----:B-----5:R-:W-:-:S04]  /*03c0*/  IMAD R0, R13, UR11, R0 ;  /* 0x0000000b0d007c24 */ /* 0x020fc8000f8e0200 */
[----:B----4-:R-:W-:-:S05]  /*03d0*/  IMAD R15, R15, UR4, R0 ;  /* 0x000000040f0f7c24 */ /* 0x010fca000f8e0200 */
[----:B------:R-:W-:Y:S01]  /*03e0*/  STG.E desc[UR6][R2.64], R15 ;  /* 0x0000000f02007986 */ /* 0x000fe2000c101906 */
[----:B------:R-:W-:Y:S05]  /*03f0*/  EXIT ;  /* 0x000000000000794d */ /* 0x000fea0003800000 */
.L_x_6:
[----:B------:R-:W-:-:S00]  /*0400*/  BRA `(.L_x_6) ;  /* 0xfffffffc00fc7947 */ /* 0x000fc0000383ffff */
[----:B------:R-:W-:-:S00]  /*0410*/  NOP ;  /* 0x0000000000007918 */ /* 0x000fc00000000000 */
        /* <DEDUP_REMOVED lines=14> */
.L_x_7:


//--------------------- .nv.shared._Z28convolution_1D_tailed_kernelPiS_i --------------------------
	.section	.nv.shared._Z28convolution_1D_tailed_kernelPiS_i,"aw",@nobits
	.sectionflags	@""
	.align	4
.nv.shared._Z28convolution_1D_tailed_kernelPiS_i:
	.zero		1056


//--------------------- .nv.shared.reserved.0     --------------------------
	.section	.nv.shared.reserved.0,"aw",@nobits
	.weak		__nv_reservedSMEM_offset_0_alias
	.size		__nv_reservedSMEM_offset_0_alias, 0, 64
	.other		__nv_reservedSMEM_offset_0_alias,@"STO_CUDA_RESERVED_SHARED STV_DEFAULT"
__nv_reservedSMEM_offset_0_alias:
	.zero		0
	.zero		64


//--------------------- .nv.constant0._Z28convolution_1D_tailed_kernelPiS_i --------------------------
	.section	.nv.constant0._Z28convolution_1D_tailed_kernelPiS_i,"a",@progbits
	.sectionflags	@""
	.align	4
.nv.constant0._Z28convolution_1D_tailed_kernelPiS_i:
	.zero		916


//--------------------- SYMBOLS --------------------------

	.type		.nv.reservedSmem.offset0,@object
	.size		.nv.reservedSmem.offset0,0x4
	.type		.nv.reservedSmem.cap,@object
	.size		.nv.reservedSmem.cap,0x4
